	.headerflags	@"EF_CUDA_TEXMODE_UNIFIED EF_CUDA_64BIT_ADDRESS EF_CUDA_ACCELERATORS EF_CUDA_SM90 EF_CUDA_VIRTUAL_SM(EF_CUDA_SM90)"
	.elftype	@"ET_EXEC"


//--------------------- .nv.info                  --------------------------
	.section	.nv.info,"",@"SHT_CUDA_INFO"
	.align	4


	//----- nvinfo : EIATTR_REGCOUNT
	.align		4
        /*0000*/ 	.byte	0x04, 0x2f
        /*0002*/ 	.short	(.L_1 - .L_0)
	.align		4
.L_0:
        /*0004*/ 	.word	index@(triton_red_fused__prelu_kernel_mean_18)
        /*0008*/ 	.word	0x00000020


	//----- nvinfo : EIATTR_MIN_STACK_SIZE
	.align		4
.L_1:
        /*000c*/ 	.byte	0x04, 0x12
        /*000e*/ 	.short	(.L_3 - .L_2)
	.align		4
.L_2:
        /*0010*/ 	.word	index@(triton_red_fused__prelu_kernel_mean_18)
        /*0014*/ 	.word	0x00000000


	//----- nvinfo : EIATTR_FRAME_SIZE
	.align		4
.L_3:
        /*0018*/ 	.byte	0x04, 0x11
        /*001a*/ 	.short	(.L_5 - .L_4)
	.align		4
.L_4:
        /*001c*/ 	.word	index@(triton_red_fused__prelu_kernel_mean_18)
        /*0020*/ 	.word	0x00000000


	//----- nvinfo : EIATTR_MIN_STACK_SIZE
	.align		4
.L_5:
        /*0024*/ 	.byte	0x04, 0x12
        /*0026*/ 	.short	(.L_7 - .L_6)
	.align		4
.L_6:
        /*0028*/ 	.word	index@(triton_red_fused__prelu_kernel_mean_18)
        /*002c*/ 	.word	0x00000000
.L_7:


//--------------------- .nv.info.triton_red_fused__prelu_kernel_mean_18 --------------------------
	.section	.nv.info.triton_red_fused__prelu_kernel_mean_18,"",@"SHT_CUDA_INFO"
	.sectionflags	@""
	.align	4


	//----- nvinfo : EIATTR_CUDA_API_VERSION
	.align		4
        /*0000*/ 	.byte	0x04, 0x37
        /*0002*/ 	.short	(.L_9 - .L_8)
.L_8:
        /*0004*/ 	.word	0x0000007c


	//----- nvinfo : EIATTR_KPARAM_INFO
	.align		4
.L_9:
        /*0008*/ 	.byte	0x04, 0x17
        /*000a*/ 	.short	(.L_11 - .L_10)
.L_10:
        /*000c*/ 	.word	0x00000000
        /*0010*/ 	.short	0x0004
        /*0012*/ 	.short	0x001c
        /*0014*/ 	.byte	0x00, 0xf0, 0x11, 0x00


	//----- nvinfo : EIATTR_KPARAM_INFO
	.align		4
.L_11:
        /*0018*/ 	.byte	0x04, 0x17
        /*001a*/ 	.short	(.L_13 - .L_12)
.L_12:
        /*001c*/ 	.word	0x00000000
        /*0020*/ 	.short	0x0003
        /*0022*/ 	.short	0x0018
        /*0024*/ 	.byte	0x00, 0xf0, 0x11, 0x00


	//----- nvinfo : EIATTR_KPARAM_INFO
	.align		4
.L_13:
        /*0028*/ 	.byte	0x04, 0x17
        /*002a*/ 	.short	(.L_15 - .L_14)
.L_14:
        /*002c*/ 	.word	0x00000000
        /*0030*/ 	.short	0x0002
        /*0032*/ 	.short	0x0010
        /*0034*/ 	.byte	0x00, 0xf4, 0x21, 0x00


	//----- nvinfo : EIATTR_KPARAM_INFO
	.align		4
.L_15:
        /*0038*/ 	.byte	0x04, 0x17
        /*003a*/ 	.short	(.L_17 - .L_16)
.L_16:
        /*003c*/ 	.word	0x00000000
        /*0040*/ 	.short	0x0001
        /*0042*/ 	.short	0x0008
        /*0044*/ 	.byte	0x00, 0xf4, 0x21, 0x00


	//----- nvinfo : EIATTR_KPARAM_INFO
	.align		4
.L_17:
        /*0048*/ 	.byte	0x04, 0x17
        /*004a*/ 	.short	(.L_19 - .L_18)
.L_18:
        /*004c*/ 	.word	0x00000000
        /*0050*/ 	.short	0x0000
        /*0052*/ 	.short	0x0000
        /*0054*/ 	.byte	0x00, 0xf4, 0x21, 0x00


	//----- nvinfo : EIATTR_SPARSE_MMA_MASK
	.align		4
.L_19:
        /*0058*/ 	.byte	0x03, 0x50
        /*005a*/ 	.short	0x0000


	//----- nvinfo : EIATTR_MAXREG_COUNT
	.align		4
        /*005c*/ 	.byte	0x03, 0x1b
        /*005e*/ 	.short	0x00ff


	//----- nvinfo : EIATTR_COOP_GROUP_MASK_REGIDS
	.align		4
        /*0060*/ 	.byte	0x04, 0x29
        /*0062*/ 	.short	(.L_21 - .L_20)


	//   ....[0]....
.L_20:
        /*0064*/ 	.word	0xffffffff


	//   ....[1]....
        /*0068*/ 	.word	0xffffffff


	//   ....[2]....
        /*006c*/ 	.word	0xffffffff


	//   ....[3]....
        /*0070*/ 	.word	0xffffffff


	//   ....[4]....
        /*0074*/ 	.word	0xffffffff


	//   ....[5]....
        /*0078*/ 	.word	0xffffffff


	//   ....[6]....
        /*007c*/ 	.word	0xffffffff


	//   ....[7]....
        /*0080*/ 	.word	0xffffffff


	//----- nvinfo : EIATTR_COOP_GROUP_INSTR_OFFSETS
	.align		4
.L_21:
        /*0084*/ 	.byte	0x04, 0x28
        /*0086*/ 	.short	(.L_23 - .L_22)


	//   ....[0]....
.L_22:
        /*0088*/ 	.word	0x00001110


	//   ....[1]....
        /*008c*/ 	.word	0x00001150


	//   ....[2]....
        /*0090*/ 	.word	0x00001180


	//   ....[3]....
        /*0094*/ 	.word	0x000011b0


	//   ....[4]....
        /*0098*/ 	.word	0x000012c0


	//   ....[5]....
        /*009c*/ 	.word	0x000012d0


	//   ....[6]....
        /*00a0*/ 	.word	0x00001300


	//   ....[7]....
        /*00a4*/ 	.word	0x00001310


	//----- nvinfo : EIATTR_EXIT_INSTR_OFFSETS
	.align		4
.L_23:
        /*00a8*/ 	.byte	0x04, 0x1c
        /*00aa*/ 	.short	(.L_25 - .L_24)


	//   ....[0]....
.L_24:
        /*00ac*/ 	.word	0x00001430


	//   ....[1]....
        /*00b0*/ 	.word	0x00001480


	//----- nvinfo : EIATTR_REQNTID
	.align		4
.L_25:
        /*00b4*/ 	.byte	0x04, 0x10
        /*00b6*/ 	.short	(.L_27 - .L_26)
.L_26:
        /*00b8*/ 	.word	0x00000080
        /*00bc*/ 	.word	0x00000001
        /*00c0*/ 	.word	0x00000001


	//----- nvinfo : EIATTR_CRS_STACK_SIZE
	.align		4
.L_27:
        /*00c4*/ 	.byte	0x04, 0x1e
        /*00c6*/ 	.short	(.L_29 - .L_28)
.L_28:
        /*00c8*/ 	.word	0x00000000


	//----- nvinfo : EIATTR_CBANK_PARAM_SIZE
	.align		4
.L_29:
        /*00cc*/ 	.byte	0x03, 0x19
        /*00ce*/ 	.short	0x0020


	//----- nvinfo : EIATTR_PARAM_CBANK
	.align		4
        /*00d0*/ 	.byte	0x04, 0x0a
        /*00d2*/ 	.short	(.L_31 - .L_30)
	.align		4
.L_30:
        /*00d4*/ 	.word	index@(.nv.constant0.triton_red_fused__prelu_kernel_mean_18)
        /*00d8*/ 	.short	0x0210
        /*00da*/ 	.short	0x0020


	//----- nvinfo : EIATTR_SW_WAR
	.align		4
.L_31:
        /*00dc*/ 	.byte	0x04, 0x36
        /*00de*/ 	.short	(.L_33 - .L_32)
.L_32:
        /*00e0*/ 	.word	0x00000008
.L_33:


//--------------------- .nv.callgraph             --------------------------
	.section	.nv.callgraph,"",@"SHT_CUDA_CALLGRAPH"
	.align	4
	.sectionentsize	8
	.align		4
        /*0000*/ 	.word	0x00000000
	.align		4
        /*0004*/ 	.word	0xffffffff
	.align		4
        /*0008*/ 	.word	0x00000000
	.align		4
        /*000c*/ 	.word	0xfffffffe
	.align		4
        /*0010*/ 	.word	0x00000000
	.align		4
        /*0014*/ 	.word	0xfffffffd
	.align		4
        /*0018*/ 	.word	0x00000000
	.align		4
        /*001c*/ 	.word	0xfffffffc


//--------------------- .text.triton_red_fused__prelu_kernel_mean_18 --------------------------
	.section	.text.triton_red_fused__prelu_kernel_mean_18,"ax",@progbits
	.sectionflags	@"SHF_BARRIERS=1"
	.align	128
        .global         triton_red_fused__prelu_kernel_mean_18
        .type           triton_red_fused__prelu_kernel_mean_18,@function
        .size           triton_red_fused__prelu_kernel_mean_18,(.L_x_4 - triton_red_fused__prelu_kernel_mean_18)
        .other          triton_red_fused__prelu_kernel_mean_18,@"STO_CUDA_ENTRY STV_DEFAULT"
triton_red_fused__prelu_kernel_mean_18:
.text.triton_red_fused__prelu_kernel_mean_18:
[----:B------:R-:W0:Y:S02]  /*0000*/  LDC R1, c[0x0][0x28] ;  /* 0x00000a00ff017b82 */ /* 0x000e240000000800 */
[----:B------:R-:W1:Y:S01]  /*0010*/  S2R R4, SR_CTAID.X ;  /* 0x0000000000047919 */ /* 0x000e620000002500 */
[----:B------:R-:W-:Y:S01]  /*0020*/  ULDC.64 UR6, c[0x0][0x208] ;  /* 0x0000820000067ab9 */ /* 0x000fe20000000a00 */
[----:B------:R-:W-:Y:S01]  /*0030*/  BSSY B0, `(.L_x_0) ;  /* 0x000010c000007945 */ /* 0x000fe20003800000 */
[----:B------:R-:W2:Y:S01]  /*0040*/  S2R R0, SR_TID.X ;  /* 0x0000000000007919 */ /* 0x000ea20000002100 */
[----:B-1----:R-:W-:Y:S02]  /*0050*/  SHF.L.U32 R28, R4, 0x6, RZ ;  /* 0x00000006041c7819 */ /* 0x002fe400000006ff */
[----:B--2---:R-:W-:-:S04]  /*0060*/  SHF.L.U32 R3, R0, 0x2, RZ ;  /* 0x0000000200037819 */ /* 0x004fc800000006ff */
[----:B------:R-:W-:Y:S02]  /*0070*/  LOP3.LUT R6, R28, 0x3c, R3, 0xf8, !PT ;  /* 0x0000003c1c067812 */ /* 0x000fe400078ef803 */
[----:B------:R-:W-:Y:S02]  /*0080*/  LOP3.LUT R2, R3, 0x3c, RZ, 0xc0, !PT ;  /* 0x0000003c03027812 */ /* 0x000fe400078ec0ff */
[----:B------:R-:W-:-:S13]  /*0090*/  ISETP.GT.AND P0, PT, R6, 0x1ff, PT ;  /* 0x000001ff0600780c */ /* 0x000fda0003f04270 */
[----:B------:R-:W-:Y:S05]  /*00a0*/  @P0 BRA `(.L_x_1) ;  /* 0x0000001000080947 */ /* 0x000fea0003800000 */
[----:B------:R-:W-:Y:S01]  /*00b0*/  SHF.R.S32.HI R5, RZ, 0x19, R4 ;  /* 0x00000019ff057819 */ /* 0x000fe20000011404 */
[----:B------:R-:W1:Y:S01]  /*00c0*/  LDC.64 R26, c[0x0][0x210] ;  /* 0x00008400ff1a7b82 */ /* 0x000e620000000a00 */
[----:B------:R-:W-:Y:S02]  /*00d0*/  SHF.R.U32.HI R9, RZ, 0x4, R0 ;  /* 0x00000004ff097819 */ /* 0x000fe40000011600 */
[----:B------:R-:W-:Y:S02]  /*00e0*/  SGXT R5, R5, 0x1 ;  /* 0x000000010505781a */ /* 0x000fe40000000200 */
[----:B------:R-:W-:Y:S02]  /*00f0*/  ISETP.GE.AND P0, PT, R6, 0x200, PT ;  /* 0x000002000600780c */ /* 0x000fe40003f06270 */
[----:B------:R-:W-:Y:S02]  /*0100*/  LEA.HI R8, R5, R6, RZ, 0x6 ;  /* 0x0000000605087211 */ /* 0x000fe400078f30ff */
[----:B------:R-:W2:Y:S02]  /*0110*/  LDC.64 R4, c[0x0][0x218] ;  /* 0x00008600ff047b82 */ /* 0x000ea40000000a00 */
[----:B------:R-:W-:-:S05]  /*0120*/  SHF.R.S32.HI R7, RZ, 0x6, R8 ;  /* 0x00000006ff077819 */ /* 0x000fca0000011408 */
[----:B------:R-:W-:Y:S01]  /*0130*/  IMAD R10, R7, 0x1fc0, R28 ;  /* 0x00001fc0070a7824 */ /* 0x000fe200078e021c */
[----:B------:R-:W-:-:S04]  /*0140*/  SGXT.U32 R7, R9, 0x3 ;  /* 0x000000030907781a */ /* 0x000fc80000000000 */
[----:B------:R-:W-:-:S04]  /*0150*/  LEA R7, R7, R10, 0x6 ;  /* 0x0000000a07077211 */ /* 0x000fc800078e30ff */
[----:B------:R-:W-:Y:S02]  /*0160*/  IADD3 R24, R2, R7, RZ ;  /* 0x0000000702187210 */ /* 0x000fe40007ffe0ff */
[----:B------:R-:W-:Y:S02]  /*0170*/  LOP3.LUT R7, R8, 0xffffffc0, RZ, 0xc0, !PT ;  /* 0xffffffc008077812 */ /* 0x000fe400078ec0ff */
[----:B------:R-:W-:Y:S01]  /*0180*/  IADD3 R17, R24, 0x200, RZ ;  /* 0x0000020018117810 */ /* 0x000fe20007ffe0ff */
[----:B-1----:R-:W-:Y:S01]  /*0190*/  IMAD.WIDE R8, R24, 0x4, R26 ;  /* 0x0000000418087825 */ /* 0x002fe200078e021a */
[----:B------:R-:W-:-:S03]  /*01a0*/  IADD3 R7, R6, -R7, RZ ;  /* 0x8000000706077210 */ /* 0x000fc60007ffe0ff */
[----:B------:R-:W-:Y:S02]  /*01b0*/  IMAD.WIDE R16, R17, 0x4, R26 ;  /* 0x0000000411107825 */ /* 0x000fe400078e021a */
[----:B------:R-:W3:Y:S02]  /*01c0*/  LDG.E.EF.128 R8, desc[UR6][R8.64] ;  /* 0x0000000608087981 */ /* 0x000ee4000c0e1d00 */
[----:B--2---:R-:W-:Y:S01]  /*01d0*/  IMAD.WIDE R20, R7, 0x4, R4 ;  /* 0x0000000407147825 */ /* 0x004fe200078e0204 */
[----:B------:R-:W-:Y:S01]  /*01e0*/  CS2R R4, SRZ ;  /* 0x0000000000047805 */ /* 0x000fe2000001ff00 */
[----:B------:R-:W2:Y:S01]  /*01f0*/  LDG.E.EF.128 R16, desc[UR6][R16.64] ;  /* 0x0000000610107981 */ /* 0x000ea2000c0e1d00 */
[----:B------:R-:W-:-:S06]  /*0200*/  CS2R R6, SRZ ;  /* 0x0000000000067805 */ /* 0x000fcc000001ff00 */
[----:B------:R1:W4:Y:S01]  /*0210*/  @!P0 LDG.E.EL.128 R4, desc[UR6][R20.64] ;  /* 0x0000000614048981 */ /* 0x000322000c2e1d00 */
[----:B------:R-:W-:-:S05]  /*0220*/  IADD3 R13, R24, 0x400, RZ ;  /* 0x00000400180d7810 */ /* 0x000fca0007ffe0ff */
[----:B------:R-:W-:-:S06]  /*0230*/  IMAD.WIDE R12, R13, 0x4, R26 ;  /* 0x000000040d0c7825 */ /* 0x000fcc00078e021a */
[----:B------:R-:W5:Y:S01]  /*0240*/  LDG.E.EF.128 R12, desc[UR6][R12.64] ;  /* 0x000000060c0c7981 */ /* 0x000f62000c0e1d00 */
[----:B-1----:R-:W-:-:S05]  /*0250*/  IADD3 R21, R24, 0x600, RZ ;  /* 0x0000060018157810 */ /* 0x002fca0007ffe0ff */
[----:B------:R-:W-:Y:S01]  /*0260*/  IMAD.WIDE R20, R21, 0x4, R26 ;  /* 0x0000000415147825 */ /* 0x000fe200078e021a */
[----:B---3--:R-:W-:Y:S02]  /*0270*/  FSETP.GT.AND P0, PT, R11, RZ, PT ;  /* 0x000000ff0b00720b */ /* 0x008fe40003f04000 */
[----:B------:R-:W-:Y:S02]  /*0280*/  FSETP.GT.AND P1, PT, R10, RZ, PT ;  /* 0x000000ff0a00720b */ /* 0x000fe40003f24000 */
[----:B--2---:R-:W-:Y:S02]  /*0290*/  FSETP.GT.AND P2, PT, R19, RZ, PT ;  /* 0x000000ff1300720b */ /* 0x004fe40003f44000 */
[----:B------:R-:W-:-:S07]  /*02a0*/  FSETP.GT.AND P3, PT, R18, RZ, PT ;  /* 0x000000ff1200720b */ /* 0x000fce0003f64000 */
[-C--:B----4-:R-:W-:Y:S01]  /*02b0*/  @!P0 FMUL R11, R11, R7.reuse ;  /* 0x000000070b0b8220 */ /* 0x090fe20000400000 */
[----:B------:R-:W-:Y:S01]  /*02c0*/  FSETP.GT.AND P0, PT, R9, RZ, PT ;  /* 0x000000ff0900720b */ /* 0x000fe20003f04000 */
[-C--:B------:R-:W-:Y:S01]  /*02d0*/  @!P1 FMUL R10, R10, R6.reuse ;  /* 0x000000060a0a9220 */ /* 0x080fe20000400000 */
[----:B------:R-:W-:Y:S01]  /*02e0*/  FSETP.GT.AND P1, PT, R8, RZ, PT ;  /* 0x000000ff0800720b */ /* 0x000fe20003f24000 */
[----:B------:R-:W-:Y:S01]  /*02f0*/  FADD R22, RZ, R11 ;  /* 0x0000000bff167221 */ /* 0x000fe20000000000 */
[----:B------:R-:W-:Y:S01]  /*0300*/  @!P2 FMUL R19, R19, R7 ;  /* 0x000000071313a220 */ /* 0x000fe20000400000 */
[----:B------:R-:W-:Y:S01]  /*0310*/  FSETP.GT.AND P2, PT, R17, RZ, PT ;  /* 0x000000ff1100720b */ /* 0x000fe20003f44000 */
[----:B------:R-:W-:Y:S02]  /*0320*/  @!P3 FMUL R18, R18, R6 ;  /* 0x000000061212b220 */ /* 0x000fe40000400000 */
[----:B------:R-:W-:Y:S01]  /*0330*/  FADD R11, R22, R19 ;  /* 0x00000013160b7221 */ /* 0x000fe20000000000 */
[----:B------:R-:W-:Y:S01]  /*0340*/  FADD R19, RZ, R10 ;  /* 0x0000000aff137221 */ /* 0x000fe20000000000 */
[----:B------:R-:W2:Y:S01]  /*0350*/  LDG.E.EF.128 R20, desc[UR6][R20.64] ;  /* 0x0000000614147981 */ /* 0x000ea2000c0e1d00 */
[----:B------:R-:W-:-:S02]  /*0360*/  FSETP.GT.AND P3, PT, R16, RZ, PT ;  /* 0x000000ff1000720b */ /* 0x000fc40003f64000 */
[-C--:B------:R-:W-:Y:S01]  /*0370*/  @!P0 FMUL R9, R9, R5.reuse ;  /* 0x0000000509098220 */ /* 0x080fe20000400000 */
[----:B-----5:R-:W-:Y:S01]  /*0380*/  FSETP.GT.AND P0, PT, R15, RZ, PT ;  /* 0x000000ff0f00720b */ /* 0x020fe20003f04000 */
[----:B------:R-:W-:Y:S01]  /*0390*/  @!P1 FMUL R8, R8, R4 ;  /* 0x0000000408089220 */ /* 0x000fe20000400000 */
[----:B------:R-:W-:Y:S01]  /*03a0*/  FADD R19, R19, R18 ;  /* 0x0000001213137221 */ /* 0x000fe20000000000 */
[----:B------:R-:W-:Y:S01]  /*03b0*/  FADD R10, RZ, R9 ;  /* 0x00000009ff0a7221 */ /* 0x000fe20000000000 */
[----:B------:R-:W-:Y:S01]  /*03c0*/  IADD3 R9, R24, 0x800, RZ ;  /* 0x0000080018097810 */ /* 0x000fe20007ffe0ff */
[----:B------:R-:W-:Y:S01]  /*03d0*/  FADD R29, RZ, R8 ;  /* 0x00000008ff1d7221 */ /* 0x000fe20000000000 */
[----:B------:R-:W-:-:S03]  /*03e0*/  @!P2 FMUL R17, R17, R5 ;  /* 0x000000051111a220 */ /* 0x000fc60000400000 */
[----:B------:R-:W-:-:S04]  /*03f0*/  IMAD.WIDE R8, R9, 0x4, R26 ;  /* 0x0000000409087825 */ /* 0x000fc800078e021a */
[----:B------:R-:W-:Y:S01]  /*0400*/  FADD R25, R10, R17 ;  /* 0x000000110a197221 */ /* 0x000fe20000000000 */
[----:B------:R-:W-:Y:S01]  /*0410*/  @!P3 FMUL R16, R16, R4 ;  /* 0x000000041010b220 */ /* 0x000fe20000400000 */
[----:B------:R-:W-:Y:S01]  /*0420*/  @!P0 FMUL R15, R15, R7 ;  /* 0x000000070f0f8220 */ /* 0x000fe20000400000 */
[----:B------:R-:W-:Y:S02]  /*0430*/  FSETP.GT.AND P0, PT, R14, RZ, PT ;  /* 0x000000ff0e00720b */ /* 0x000fe40003f04000 */
[----:B------:R-:W-:Y:S01]  /*0440*/  FADD R29, R29, R16 ;  /* 0x000000101d1d7221 */ /* 0x000fe20000000000 */
[----:B------:R-:W-:Y:S02]  /*0450*/  FADD R15, R11, R15 ;  /* 0x0000000f0b0f7221 */ /* 0x000fe40000000000 */
[----:B------:R-:W3:Y:S01]  /*0460*/  LDG.E.EF.128 R8, desc[UR6][R8.64] ;  /* 0x0000000608087981 */ /* 0x000ee2000c0e1d00 */
[----:B------:R-:W-:-:S05]  /*0470*/  IADD3 R17, R24, 0xa00, RZ ;  /* 0x00000a0018117810 */ /* 0x000fca0007ffe0ff */
[----:B------:R-:W-:-:S04]  /*0480*/  IMAD.WIDE R16, R17, 0x4, R26 ;  /* 0x0000000411107825 */ /* 0x000fc800078e021a */
[----:B------:R-:W-:-:S04]  /*0490*/  @!P0 FMUL R14, R14, R6 ;  /* 0x000000060e0e8220 */ /* 0x000fc80000400000 */
[----:B------:R-:W-:Y:S02]  /*04a0*/  FADD R14, R19, R14 ;  /* 0x0000000e130e7221 */ /* 0x000fe40000000000 */
[----:B------:R-:W4:Y:S01]  /*04b0*/  LDG.E.EF.128 R16, desc[UR6][R16.64] ;  /* 0x0000000610107981 */ /* 0x000f22000c0e1d00 */
[----:B------:R-:W-:-:S13]  /*04c0*/  FSETP.GT.AND P0, PT, R13, RZ, PT ;  /* 0x000000ff0d00720b */ /* 0x000fda0003f04000 */
[----:B------:R-:W-:Y:S01]  /*04d0*/  @!P0 FMUL R13, R13, R5 ;  /* 0x000000050d0d8220 */ /* 0x000fe20000400000 */
[----:B------:R-:W-:-:S03]  /*04e0*/  FSETP.GT.AND P0, PT, R12, RZ, PT ;  /* 0x000000ff0c00720b */ /* 0x000fc60003f04000 */
[----:B------:R-:W-:-:S10]  /*04f0*/  FADD R25, R25, R13 ;  /* 0x0000000d19197221 */ /* 0x000fd40000000000 */
[----:B------:R-:W-:-:S04]  /*0500*/  @!P0 FMUL R12, R12, R4 ;  /* 0x000000040c0c8220 */ /* 0x000fc80000400000 */
[----:B------:R-:W-:Y:S01]  /*0510*/  FADD R29, R29, R12 ;  /* 0x0000000c1d1d7221 */ /* 0x000fe20000000000 */
[----:B--2---:R-:W-:Y:S02]  /*0520*/  FSETP.GT.AND P0, PT, R23, RZ, PT ;  /* 0x000000ff1700720b */ /* 0x004fe40003f04000 */
[----:B------:R-:W-:Y:S02]  /*0530*/  FSETP.GT.AND P1, PT, R21, RZ, PT ;  /* 0x000000ff1500720b */ /* 0x000fe40003f24000 */
[----:B------:R-:W-:-:S09]  /*0540*/  FSETP.GT.AND P2, PT, R20, RZ, PT ;  /* 0x000000ff1400720b */ /* 0x000fd20003f44000 */
[----:B------:R-:W-:Y:S01]  /*0550*/  @!P0 FMUL R23, R23, R7 ;  /* 0x0000000717178220 */ /* 0x000fe20000400000 */
[----:B------:R-:W-:Y:S01]  /*0560*/  FSETP.GT.AND P0, PT, R22, RZ, PT ;  /* 0x000000ff1600720b */ /* 0x000fe20003f04000 */
[----:B------:R-:W-:Y:S02]  /*0570*/  @!P1 FMUL R21, R21, R5 ;  /* 0x0000000515159220 */ /* 0x000fe40000400000 */
[----:B------:R-:W-:Y:S01]  /*0580*/  @!P2 FMUL R20, R20, R4 ;  /* 0x000000041414a220 */ /* 0x000fe20000400000 */
[----:B------:R-:W-:-:S03]  /*0590*/  FADD R12, R15, R23 ;  /* 0x000000170f0c7221 */ /* 0x000fc60000000000 */
[----:B------:R-:W-:Y:S01]  /*05a0*/  FADD R29, R29, R20 ;  /* 0x000000141d1d7221 */ /* 0x000fe20000000000 */
[----:B---3--:R-:W-:Y:S02]  /*05b0*/  FSETP.GT.AND P1, PT, R9, RZ, PT ;  /* 0x000000ff0900720b */ /* 0x008fe40003f24000 */
[----:B------:R-:W-:-:S03]  /*05c0*/  FSETP.GT.AND P3, PT, R11, RZ, PT ;  /* 0x000000ff0b00720b */ /* 0x000fc60003f64000 */
[----:B------:R-:W-:Y:S01]  /*05d0*/  @!P0 FMUL R22, R22, R6 ;  /* 0x0000000616168220 */ /* 0x000fe20000400000 */
[----:B------:R-:W-:-:S03]  /*05e0*/  FSETP.GT.AND P0, PT, R10, RZ, PT ;  /* 0x000000ff0a00720b */ /* 0x000fc60003f04000 */
[----:B------:R-:W-:Y:S01]  /*05f0*/  FADD R13, R14, R22 ;  /* 0x000000160e0d7221 */ /* 0x000fe20000000000 */
[----:B------:R-:W-:Y:S01]  /*0600*/  FADD R14, R25, R21 ;  /* 0x00000015190e7221 */ /* 0x000fe20000000000 */
[----:B------:R-:W-:-:S05]  /*0610*/  IADD3 R21, R24, 0xc00, RZ ;  /* 0x00000c0018157810 */ /* 0x000fca0007ffe0ff */
[----:B------:R-:W-:Y:S01]  /*0620*/  IMAD.WIDE R20, R21, 0x4, R26 ;  /* 0x0000000415147825 */ /* 0x000fe200078e021a */
[----:B------:R-:W-:-:S03]  /*0630*/  FSETP.GT.AND P2, PT, R8, RZ, PT ;  /* 0x000000ff0800720b */ /* 0x000fc60003f44000 */
[----:B------:R-:W-:Y:S01]  /*0640*/  @!P1 FMUL R9, R9, R5 ;  /* 0x0000000509099220 */ /* 0x000fe20000400000 */
[----:B------:R-:W-:Y:S01]  /*0650*/  @!P3 FMUL R11, R11, R7 ;  /* 0x000000070b0bb220 */ /* 0x000fe20000400000 */
[----:B------:R-:W2:Y:S01]  /*0660*/  LDG.E.EF.128 R20, desc[UR6][R20.64] ;  /* 0x0000000614147981 */ /* 0x000ea2000c0e1d00 */
[----:B------:R-:W-:Y:S01]  /*0670*/  @!P0 FMUL R10, R10, R6 ;  /* 0x000000060a0a8220 */ /* 0x000fe20000400000 */
[----:B----4-:R-:W-:Y:S01]  /*0680*/  FSETP.GT.AND P0, PT, R18, RZ, PT ;  /* 0x000000ff1200720b */ /* 0x010fe20003f04000 */
[----:B------:R-:W-:Y:S01]  /*0690*/  FADD R25, R14, R9 ;  /* 0x000000090e197221 */ /* 0x000fe20000000000 */
[----:B------:R-:W-:Y:S02]  /*06a0*/  IADD3 R9, R24, 0xe00, RZ ;  /* 0x00000e0018097810 */ /* 0x000fe40007ffe0ff */
[----:B------:R-:W-:Y:S02]  /*06b0*/  FSETP.GT.AND P3, PT, R19, RZ, PT ;  /* 0x000000ff1300720b */ /* 0x000fe40003f64000 */
[----:B------:R-:W-:Y:S01]  /*06c0*/  @!P2 FMUL R8, R8, R4 ;  /* 0x000000040808a220 */ /* 0x000fe20000400000 */
[----:B------:R-:W-:-:S03]  /*06d0*/  FADD R12, R12, R11 ;  /* 0x0000000b0c0c7221 */ /* 0x000fc60000000000 */
[----:B------:R-:W-:Y:S01]  /*06e0*/  FADD R29, R29, R8 ;  /* 0x000000081d1d7221 */ /* 0x000fe20000000000 */
[----:B------:R-:W-:-:S04]  /*06f0*/  IMAD.WIDE R8, R9, 0x4, R26 ;  /* 0x0000000409087825 */ /* 0x000fc800078e021a */
[----:B------:R-:W-:Y:S01]  /*0700*/  FADD R13, R13, R10 ;  /* 0x0000000a0d0d7221 */ /* 0x000fe20000000000 */
[----:B------:R-:W-:Y:S01]  /*0710*/  @!P0 FMUL R18, R18, R6 ;  /* 0x0000000612128220 */ /* 0x000fe20000400000 */
[----:B------:R-:W3:Y:S03]  /*0720*/  LDG.E.EF.128 R8, desc[UR6][R8.64] ;  /* 0x0000000608087981 */ /* 0x000ee6000c0e1d00 */
[----:B------:R-:W-:Y:S01]  /*0730*/  FADD R18, R13, R18 ;  /* 0x000000120d127221 */ /* 0x000fe20000000000 */
[----:B------:R-:W-:Y:S01]  /*0740*/  @!P3 FMUL R19, R19, R7 ;  /* 0x000000071313b220 */ /* 0x000fe20000400000 */
[----:B------:R-:W-:-:S03]  /*0750*/  IADD3 R13, R24, 0x1000, RZ ;  /* 0x00001000180d7810 */ /* 0x000fc60007ffe0ff */
[----:B------:R-:W-:Y:S02]  /*0760*/  FADD R19, R12, R19 ;  /* 0x000000130c137221 */ /* 0x000fe40000000000 */
[----:B------:R-:W-:-:S06]  /*0770*/  IMAD.WIDE R12, R13, 0x4, R26 ;  /* 0x000000040d0c7825 */ /* 0x000fcc00078e021a */
[----:B------:R-:W4:Y:S01]  /*0780*/  LDG.E.EF.128 R12, desc[UR6][R12.64] ;  /* 0x000000060c0c7981 */ /* 0x000f22000c0e1d00 */
[----:B------:R-:W-:-:S13]  /*0790*/  FSETP.GT.AND P0, PT, R17, RZ, PT ;  /* 0x000000ff1100720b */ /* 0x000fda0003f04000 */
[----:B------:R-:W-:Y:S01]  /*07a0*/  @!P0 FMUL R17, R17, R5 ;  /* 0x0000000511118220 */ /* 0x000fe20000400000 */
[----:B------:R-:W-:-:S13]  /*07b0*/  FSETP.GT.AND P0, PT, R16, RZ, PT ;  /* 0x000000ff1000720b */ /* 0x000fda0003f04000 */
[----:B------:R-:W-:Y:S01]  /*07c0*/  @!P0 FMUL R16, R16, R4 ;  /* 0x0000000410108220 */ /* 0x000fe20000400000 */
[----:B------:R-:W-:-:S03]  /*07d0*/  FADD R25, R25, R17 ;  /* 0x0000001119197221 */ /* 0x000fc60000000000 */
        /* <DEDUP_REMOVED lines=8> */
[----:B---3--:R-:W-:Y:S01]  /*0860*/  FSETP.GT.AND P3, PT, R11, RZ, PT ;  /* 0x000000ff0b00720b */ /* 0x008fe20003f64000 */
[----:B------:R-:W-:Y:S01]  /*0870*/  FADD R16, R25, R21 ;  /* 0x0000001519107221 */ /* 0x000fe20000000000 */
[----:B------:R-:W-:Y:S01]  /*0880*/  IADD3 R21, R24, 0x1200, RZ ;  /* 0x0000120018157810 */ /* 0x000fe20007ffe0ff */
[----:B------:R-:W-:-:S06]  /*0890*/  FADD R29, R29, R20 ;  /* 0x000000141d1d7221 */ /* 0x000fcc0000000000 */
[----:B------:R-:W-:Y:S01]  /*08a0*/  @!P0 FMUL R22, R22, R6 ;  /* 0x0000000616168220 */ /* 0x000fe20000400000 */
[----:B------:R-:W-:Y:S01]  /*08b0*/  FSETP.GT.AND P0, PT, R10, RZ, PT ;  /* 0x000000ff0a00720b */ /* 0x000fe20003f04000 */
[----:B------:R-:W-:Y:S01]  /*08c0*/  IMAD.WIDE R20, R21, 0x4, R26 ;  /* 0x0000000415147825 */ /* 0x000fe200078e021a */
[----:B------:R-:W-:-:S03]  /*08d0*/  FSETP.GT.AND P1, PT, R9, RZ, PT ;  /* 0x000000ff0900720b */ /* 0x000fc60003f24000 */
[----:B------:R-:W-:Y:S01]  /*08e0*/  FADD R19, R19, R23 ;  /* 0x0000001713137221 */ /* 0x000fe20000000000 */
[----:B------:R-:W-:Y:S01]  /*08f0*/  FADD R17, R18, R22 ;  /* 0x0000001612117221 */ /* 0x000fe20000000000 */
[----:B------:R-:W-:Y:S01]  /*0900*/  @!P3 FMUL R11, R11, R7 ;  /* 0x000000070b0bb220 */ /* 0x000fe20000400000 */
[----:B------:R-:W2:Y:S01]  /*0910*/  LDG.E.EF.128 R20, desc[UR6][R20.64] ;  /* 0x0000000614147981 */ /* 0x000ea2000c0e1d00 */
[----:B----4-:R-:W-:Y:S02]  /*0920*/  FSETP.GT.AND P3, PT, R15, RZ, PT ;  /* 0x000000ff0f00720b */ /* 0x010fe40003f64000 */
[----:B------:R-:W-:Y:S02]  /*0930*/  FADD R18, R19, R11 ;  /* 0x0000000b13127221 */ /* 0x000fe40000000000 */
[----:B------:R-:W-:Y:S02]  /*0940*/  @!P0 FMUL R10, R10, R6 ;  /* 0x000000060a0a8220 */ /* 0x000fe40000400000 */
[----:B------:R-:W-:-:S02]  /*0950*/  @!P1 FMUL R9, R9, R5 ;  /* 0x0000000509099220 */ /* 0x000fc40000400000 */
[----:B------:R-:W-:Y:S01]  /*0960*/  FADD R11, R17, R10 ;  /* 0x0000000a110b7221 */ /* 0x000fe20000000000 */
[----:B------:R-:W-:Y:S01]  /*0970*/  IADD3 R17, R24, 0x1400, RZ ;  /* 0x0000140018117810 */ /* 0x000fe20007ffe0ff */
[----:B------:R-:W-:-:S03]  /*0980*/  FADD R25, R16, R9 ;  /* 0x0000000910197221 */ /* 0x000fc60000000000 */
[----:B------:R-:W-:Y:S01]  /*0990*/  @!P3 FMUL R15, R15, R7 ;  /* 0x000000070f0fb220 */ /* 0x000fe20000400000 */
[----:B------:R-:W-:-:S04]  /*09a0*/  IMAD.WIDE R16, R17, 0x4, R26 ;  /* 0x0000000411107825 */ /* 0x000fc800078e021a */
[----:B------:R-:W-:Y:S02]  /*09b0*/  FADD R15, R18, R15 ;  /* 0x0000000f120f7221 */ /* 0x000fe40000000000 */
[----:B------:R-:W3:Y:S01]  /*09c0*/  LDG.E.EF.128 R16, desc[UR6][R16.64] ;  /* 0x0000000610107981 */ /* 0x000ee2000c0e1d00 */
[----:B------:R-:W-:Y:S02]  /*09d0*/  FSETP.GT.AND P2, PT, R8, RZ, PT ;  /* 0x000000ff0800720b */ /* 0x000fe40003f44000 */
[----:B------:R-:W-:Y:S02]  /*09e0*/  FSETP.GT.AND P0, PT, R14, RZ, PT ;  /* 0x000000ff0e00720b */ /* 0x000fe40003f04000 */
[----:B------:R-:W-:-:S09]  /*09f0*/  IADD3 R9, R24, 0x1600, RZ ;  /* 0x0000160018097810 */ /* 0x000fd20007ffe0ff */
[----:B------:R-:W-:Y:S02]  /*0a00*/  @!P2 FMUL R8, R8, R4 ;  /* 0x000000040808a220 */ /* 0x000fe40000400000 */
[----:B------:R-:W-:Y:S02]  /*0a10*/  @!P0 FMUL R14, R14, R6 ;  /* 0x000000060e0e8220 */ /* 0x000fe40000400000 */
[----:B------:R-:W-:Y:S01]  /*0a20*/  FADD R29, R29, R8 ;  /* 0x000000081d1d7221 */ /* 0x000fe20000000000 */
[----:B------:R-:W-:-:S04]  /*0a30*/  IMAD.WIDE R8, R9, 0x4, R26 ;  /* 0x0000000409087825 */ /* 0x000fc800078e021a */
[----:B------:R-:W-:Y:S02]  /*0a40*/  FADD R14, R11, R14 ;  /* 0x0000000e0b0e7221 */ /* 0x000fe40000000000 */
[----:B------:R-:W4:Y:S01]  /*0a50*/  LDG.E.EF.128 R8, desc[UR6][R8.64] ;  /* 0x0000000608087981 */ /* 0x000f22000c0e1d00 */
[----:B------:R-:W-:-:S13]  /*0a60*/  FSETP.GT.AND P0, PT, R13, RZ, PT ;  /* 0x000000ff0d00720b */ /* 0x000fda0003f04000 */
[----:B------:R-:W-:Y:S01]  /*0a70*/  @!P0 FMUL R13, R13, R5 ;  /* 0x000000050d0d8220 */ /* 0x000fe20000400000 */
[----:B------:R-:W-:-:S13]  /*0a80*/  FSETP.GT.AND P0, PT, R12, RZ, PT ;  /* 0x000000ff0c00720b */ /* 0x000fda0003f04000 */
[----:B------:R-:W-:-:S04]  /*0a90*/  @!P0 FMUL R12, R12, R4 ;  /* 0x000000040c0c8220 */ /* 0x000fc80000400000 */
[----:B------:R-:W-:Y:S01]  /*0aa0*/  FADD R29, R29, R12 ;  /* 0x0000000c1d1d7221 */ /* 0x000fe20000000000 */
[----:B------:R-:W-:Y:S01]  /*0ab0*/  FADD R25, R25, R13 ;  /* 0x0000000d19197221 */ /* 0x000fe20000000000 */
[----:B--2---:R-:W-:Y:S02]  /*0ac0*/  FSETP.GT.AND P0, PT, R23, RZ, PT ;  /* 0x000000ff1700720b */ /* 0x004fe40003f04000 */
[----:B------:R-:W-:-:S11]  /*0ad0*/  FSETP.GT.AND P1, PT, R21, RZ, PT ;  /* 0x000000ff1500720b */ /* 0x000fd60003f24000 */
[----:B------:R-:W-:Y:S01]  /*0ae0*/  @!P0 FMUL R23, R23, R7 ;  /* 0x0000000717178220 */ /* 0x000fe20000400000 */
[----:B------:R-:W-:Y:S02]  /*0af0*/  FSETP.GT.AND P0, PT, R22, RZ, PT ;  /* 0x000000ff1600720b */ /* 0x000fe40003f04000 */
[----:B---3--:R-:W-:Y:S01]  /*0b00*/  FSETP.GT.AND P3, PT, R19, RZ, PT ;  /* 0x000000ff1300720b */ /* 0x008fe20003f64000 */
[----:B------:R-:W-:Y:S01]  /*0b10*/  FADD R12, R15, R23 ;  /* 0x000000170f0c7221 */ /* 0x000fe20000000000 */
[----:B------:R-:W-:Y:S02]  /*0b20*/  IADD3 R15, R24, 0x1800, RZ ;  /* 0x00001800180f7810 */ /* 0x000fe40007ffe0ff */
[----:B------:R-:W-:-:S07]  /*0b30*/  FSETP.GT.AND P2, PT, R20, RZ, PT ;  /* 0x000000ff1400720b */ /* 0x000fce0003f44000 */
[----:B------:R-:W-:-:S04]  /*0b40*/  @!P0 FMUL R22, R22, R6 ;  /* 0x0000000616168220 */ /* 0x000fc80000400000 */
[----:B------:R-:W-:Y:S01]  /*0b50*/  FADD R23, R14, R22 ;  /* 0x000000160e177221 */ /* 0x000fe20000000000 */
[----:B------:R-:W-:-:S04]  /*0b60*/  IMAD.WIDE R14, R15, 0x4, R26 ;  /* 0x000000040f0e7825 */ /* 0x000fc800078e021a */
[----:B------:R-:W-:Y:S01]  /*0b70*/  @!P3 FMUL R19, R19, R7 ;  /* 0x000000071313b220 */ /* 0x000fe20000400000 */
[----:B------:R-:W-:Y:S01]  /*0b80*/  @!P1 FMUL R21, R21, R5 ;  /* 0x0000000515159220 */ /* 0x000fe20000400000 */
[----:B------:R-:W-:Y:S02]  /*0b90*/  FSETP.GT.AND P1, PT, R17, RZ, PT ;  /* 0x000000ff1100720b */ /* 0x000fe40003f24000 */
[----:B------:R-:W-:Y:S02]  /*0ba0*/  FADD R22, R12, R19 ;  /* 0x000000130c167221 */ /* 0x000fe40000000000 */
[----:B------:R-:W2:Y:S01]  /*0bb0*/  LDG.E.EF.128 R12, desc[UR6][R14.64] ;  /* 0x000000060e0c7981 */ /* 0x000ea2000c0e1d00 */
[----:B------:R-:W-:Y:S01]  /*0bc0*/  @!P2 FMUL R20, R20, R4 ;  /* 0x000000041414a220 */ /* 0x000fe20000400000 */
[----:B------:R-:W-:Y:S02]  /*0bd0*/  FSETP.GT.AND P2, PT, R16, RZ, PT ;  /* 0x000000ff1000720b */ /* 0x000fe40003f44000 */
[----:B------:R-:W-:Y:S01]  /*0be0*/  FSETP.GT.AND P0, PT, R18, RZ, PT ;  /* 0x000000ff1200720b */ /* 0x000fe20003f04000 */
[----:B------:R-:W-:Y:S01]  /*0bf0*/  FADD R25, R25, R21 ;  /* 0x0000001519197221 */ /* 0x000fe20000000000 */
[----:B------:R-:W-:-:S03]  /*0c00*/  FADD R29, R29, R20 ;  /* 0x000000141d1d7221 */ /* 0x000fc60000000000 */
[----:B------:R-:W-:-:S04]  /*0c10*/  @!P1 FMUL R17, R17, R5 ;  /* 0x0000000511119220 */ /* 0x000fc80000400000 */
[----:B------:R-:W-:Y:S01]  /*0c20*/  FADD R20, R25, R17 ;  /* 0x0000001119147221 */ /* 0x000fe20000000000 */
[----:B------:R-:W-:Y:S01]  /*0c30*/  IADD3 R17, R24, 0x1a00, RZ ;  /* 0x00001a0018117810 */ /* 0x000fe20007ffe0ff */
[----:B------:R-:W-:Y:S02]  /*0c40*/  @!P2 FMUL R16, R16, R4 ;  /* 0x000000041010a220 */ /* 0x000fe40000400000 */
[----:B------:R-:W-:Y:S02]  /*0c50*/  @!P0 FMUL R18, R18, R6 ;  /* 0x0000000612128220 */ /* 0x000fe40000400000 */
[----:B------:R-:W-:Y:S01]  /*0c60*/  FADD R29, R29, R16 ;  /* 0x000000101d1d7221 */ /* 0x000fe20000000000 */
[----:B------:R-:W-:-:S04]  /*0c70*/  IMAD.WIDE R16, R17, 0x4, R26 ;  /* 0x0000000411107825 */ /* 0x000fc800078e021a */
[----:B------:R-:W-:Y:S01]  /*0c80*/  FADD R21, R23, R18 ;  /* 0x0000001217157221 */ /* 0x000fe20000000000 */
[----:B----4-:R-:W-:Y:S01]  /*0c90*/  FSETP.GT.AND P0, PT, R10, RZ, PT ;  /* 0x000000ff0a00720b */ /* 0x010fe20003f04000 */
[----:B------:R-:W3:Y:S01]  /*0ca0*/  LDG.E.EF.128 R16, desc[UR6][R16.64] ;  /* 0x0000000610107981 */ /* 0x000ee2000c0e1d00 */
[----:B------:R-:W-:Y:S02]  /*0cb0*/  FSETP.GT.AND P1, PT, R9, RZ, PT ;  /* 0x000000ff0900720b */ /* 0x000fe40003f24000 */
[----:B------:R-:W-:-:S09]  /*0cc0*/  FSETP.GT.AND P3, PT, R11, RZ, PT ;  /* 0x000000ff0b00720b */ /* 0x000fd20003f64000 */
[----:B------:R-:W-:-:S04]  /*0cd0*/  @!P0 FMUL R10, R10, R6 ;  /* 0x000000060a0a8220 */ /* 0x000fc80000400000 */
[----:B------:R-:W-:Y:S01]  /*0ce0*/  FADD R10, R21, R10 ;  /* 0x0000000a150a7221 */ /* 0x000fe20000000000 */
[----:B------:R-:W-:Y:S01]  /*0cf0*/  @!P1 FMUL R9, R9, R5 ;  /* 0x0000000509099220 */ /* 0x000fe20000400000 */
[----:B------:R-:W-:Y:S01]  /*0d00*/  IADD3 R21, R24, 0x1c00, RZ ;  /* 0x00001c0018157810 */ /* 0x000fe20007ffe0ff */
[----:B------:R-:W-:Y:S01]  /*0d10*/  @!P3 FMUL R11, R11, R7 ;  /* 0x000000070b0bb220 */ /* 0x000fe20000400000 */
[----:B------:R-:W-:Y:S01]  /*0d20*/  IADD3 R23, R24, 0x1e00, RZ ;  /* 0x00001e0018177810 */ /* 0x000fe20007ffe0ff */
[----:B------:R-:W-:Y:S02]  /*0d30*/  FADD R9, R20, R9 ;  /* 0x0000000914097221 */ /* 0x000fe40000000000 */
[----:B------:R-:W-:-:S04]  /*0d40*/  IMAD.WIDE R20, R21, 0x4, R26 ;  /* 0x0000000415147825 */ /* 0x000fc800078e021a */
[----:B------:R-:W-:Y:S01]  /*0d50*/  FADD R11, R22, R11 ;  /* 0x0000000b160b7221 */ /* 0x000fe20000000000 */
[----:B------:R-:W-:Y:S02]  /*0d60*/  IMAD.WIDE R26, R23, 0x4, R26 ;  /* 0x00000004171a7825 */ /* 0x000fe400078e021a */
[----:B------:R-:W4:Y:S04]  /*0d70*/  LDG.E.EF.128 R20, desc[UR6][R20.64] ;  /* 0x0000000614147981 */ /* 0x000f28000c0e1d00 */
[----:B------:R-:W5:Y:S01]  /*0d80*/  LDG.E.EF.128 R24, desc[UR6][R26.64] ;  /* 0x000000061a187981 */ /* 0x000f62000c0e1d00 */
[----:B--2---:R-:W-:-:S13]  /*0d90*/  FSETP.GT.AND P0, PT, R15, RZ, PT ;  /* 0x000000ff0f00720b */ /* 0x004fda0003f04000 */
[----:B------:R-:W-:Y:S01]  /*0da0*/  @!P0 FMUL R15, R15, R7 ;  /* 0x000000070f0f8220 */ /* 0x000fe20000400000 */
[----:B------:R-:W-:-:S13]  /*0db0*/  FSETP.GT.AND P0, PT, R14, RZ, PT ;  /* 0x000000ff0e00720b */ /* 0x000fda0003f04000 */
[----:B------:R-:W-:Y:S01]  /*0dc0*/  @!P0 FMUL R14, R14, R6 ;  /* 0x000000060e0e8220 */ /* 0x000fe20000400000 */
[----:B---3--:R-:W-:Y:S02]  /*0dd0*/  FSETP.GT.AND P0, PT, R19, RZ, PT ;  /* 0x000000ff1300720b */ /* 0x008fe40003f04000 */
[----:B------:R-:W-:-:S11]  /*0de0*/  FSETP.GT.AND P1, PT, R13, RZ, PT ;  /* 0x000000ff0d00720b */ /* 0x000fd60003f24000 */
[----:B------:R-:W-:Y:S01]  /*0df0*/  @!P0 FMUL R19, R19, R7 ;  /* 0x0000000713138220 */ /* 0x000fe20000400000 */
[----:B------:R-:W-:Y:S02]  /*0e00*/  FSETP.GT.AND P0, PT, R8, RZ, PT ;  /* 0x000000ff0800720b */ /* 0x000fe40003f04000 */
[----:B------:R-:W-:Y:S02]  /*0e10*/  FSETP.GT.AND P2, PT, R12, RZ, PT ;  /* 0x000000ff0c00720b */ /* 0x000fe40003f44000 */
[----:B------:R-:W-:Y:S01]  /*0e20*/  FSETP.GT.AND P3, PT, R18, RZ, PT ;  /* 0x000000ff1200720b */ /* 0x000fe20003f64000 */
[----:B------:R-:W-:Y:S01]  /*0e30*/  @!P1 FMUL R13, R13, R5 ;  /* 0x000000050d0d9220 */ /* 0x000fe20000400000 */
[----:B------:R-:W-:Y:S02]  /*0e40*/  FSETP.GT.AND P6, PT, R17, RZ, PT ;  /* 0x000000ff1100720b */ /* 0x000fe40003fc4000 */
[----:B----4-:R-:W-:-:S05]  /*0e50*/  FSETP.GT.AND P1, PT, R23, RZ, PT ;  /* 0x000000ff1700720b */ /* 0x010fca0003f24000 */
[-C--:B------:R-:W-:Y:S01]  /*0e60*/  @!P0 FMUL R8, R8, R4.reuse ;  /* 0x0000000408088220 */ /* 0x080fe20000400000 */
[----:B------:R-:W-:Y:S01]  /*0e70*/  FSETP.GT.AND P0, PT, R16, RZ, PT ;  /* 0x000000ff1000720b */ /* 0x000fe20003f04000 */
[----:B------:R-:W-:Y:S01]  /*0e80*/  @!P2 FMUL R12, R12, R4 ;  /* 0x000000040c0ca220 */ /* 0x000fe20000400000 */
[----:B------:R-:W-:Y:S01]  /*0e90*/  FSETP.GT.AND P2, PT, R22, RZ, PT ;  /* 0x000000ff1600720b */ /* 0x000fe20003f44000 */
[----:B------:R-:W-:Y:S01]  /*0ea0*/  @!P3 FMUL R18, R18, R6 ;  /* 0x000000061212b220 */ /* 0x000fe20000400000 */
[----:B------:R-:W-:Y:S02]  /*0eb0*/  FSETP.GT.AND P3, PT, R21, RZ, PT ;  /* 0x000000ff1500720b */ /* 0x000fe40003f64000 */
[----:B------:R-:W-:Y:S01]  /*0ec0*/  FSETP.GT.AND P4, PT, R20, RZ, PT ;  /* 0x000000ff1400720b */ /* 0x000fe20003f84000 */
[----:B------:R-:W-:Y:S01]  /*0ed0*/  @!P6 FMUL R17, R17, R5 ;  /* 0x000000051111e220 */ /* 0x000fe20000400000 */
[----:B-----5:R-:W-:Y:S01]  /*0ee0*/  FSETP.GT.AND P5, PT, R27, RZ, PT ;  /* 0x000000ff1b00720b */ /* 0x020fe20003fa4000 */
[----:B------:R-:W-:Y:S01]  /*0ef0*/  @!P1 FMUL R23, R23, R7 ;  /* 0x0000000717179220 */ /* 0x000fe20000400000 */
[----:B------:R-:W-:Y:S01]  /*0f00*/  FSETP.GT.AND P6, PT, R26, RZ, PT ;  /* 0x000000ff1a00720b */ /* 0x000fe20003fc4000 */
[----:B------:R-:W-:Y:S01]  /*0f10*/  FADD R29, R29, R8 ;  /* 0x000000081d1d7221 */ /* 0x000fe20000000000 */
[----:B------:R-:W-:Y:S01]  /*0f20*/  FSETP.GT.AND P1, PT, R24, RZ, PT ;  /* 0x000000ff1800720b */ /* 0x000fe20003f24000 */
[----:B------:R-:W-:Y:S01]  /*0f30*/  @!P0 FMUL R16, R16, R4 ;  /* 0x0000000410108220 */ /* 0x000fe20000400000 */
[----:B------:R-:W-:Y:S01]  /*0f40*/  FSETP.GT.AND P0, PT, R25, RZ, PT ;  /* 0x000000ff1900720b */ /* 0x000fe20003f04000 */
[----:B------:R-:W-:Y:S01]  /*0f50*/  FADD R15, R11, R15 ;  /* 0x0000000f0b0f7221 */ /* 0x000fe20000000000 */
[----:B------:R-:W-:Y:S01]  /*0f60*/  FADD R11, R10, R14 ;  /* 0x0000000e0a0b7221 */ /* 0x000fe20000000000 */
[----:B------:R-:W-:Y:S01]  /*0f70*/  FADD R8, R9, R13 ;  /* 0x0000000d09087221 */ /* 0x000fe20000000000 */
[----:B------:R-:W-:Y:S01]  /*0f80*/  FADD R29, R29, R12 ;  /* 0x0000000c1d1d7221 */ /* 0x000fe20000000000 */
[----:B------:R-:W-:Y:S01]  /*0f90*/  FADD R10, R15, R19 ;  /* 0x000000130f0a7221 */ /* 0x000fe20000000000 */
[----:B------:R-:W-:Y:S01]  /*0fa0*/  FADD R11, R11, R18 ;  /* 0x000000120b0b7221 */ /* 0x000fe20000000000 */
[----:B------:R-:W-:Y:S01]  /*0fb0*/  FADD R8, R8, R17 ;  /* 0x0000001108087221 */ /* 0x000fe20000000000 */
[----:B------:R-:W-:Y:S01]  /*0fc0*/  FADD R29, R29, R16 ;  /* 0x000000101d1d7221 */ /* 0x000fe20000000000 */
[----:B------:R-:W-:Y:S01]  /*0fd0*/  @!P2 FMUL R22, R22, R6 ;  /* 0x000000061616a220 */ /* 0x000fe20000400000 */
[----:B------:R-:W-:Y:S01]  /*0fe0*/  @!P3 FMUL R21, R21, R5 ;  /* 0x000000051515b220 */ /* 0x000fe20000400000 */
[----:B------:R-:W-:Y:S01]  /*0ff0*/  @!P4 FMUL R20, R20, R4 ;  /* 0x000000041414c220 */ /* 0x000fe20000400000 */
[----:B------:R-:W-:Y:S01]  /*1000*/  FADD R10, R10, R23 ;  /* 0x000000170a0a7221 */ /* 0x000fe20000000000 */
[----:B------:R-:W-:Y:S01]  /*1010*/  FADD R11, R11, R22 ;  /* 0x000000160b0b7221 */ /* 0x000fe20000000000 */
[----:B------:R-:W-:Y:S01]  /*1020*/  FADD R8, R8, R21 ;  /* 0x0000001508087221 */ /* 0x000fe20000000000 */
[----:B------:R-:W-:Y:S01]  /*1030*/  FADD R29, R29, R20 ;  /* 0x000000141d1d7221 */ /* 0x000fe20000000000 */
[----:B------:R-:W-:Y:S01]  /*1040*/  @!P5 FMUL R27, R27, R7 ;  /* 0x000000071b1bd220 */ /* 0x000fe20000400000 */
[----:B------:R-:W-:Y:S01]  /*1050*/  @!P6 FMUL R26, R26, R6 ;  /* 0x000000061a1ae220 */ /* 0x000fe20000400000 */
[----:B------:R-:W-:Y:S01]  /*1060*/  @!P0 FMUL R25, R25, R5 ;  /* 0x0000000519198220 */ /* 0x000fe20000400000 */
[----:B------:R-:W-:Y:S01]  /*1070*/  @!P1 FMUL R24, R24, R4 ;  /* 0x0000000418189220 */ /* 0x000fe20000400000 */
[----:B------:R-:W-:Y:S01]  /*1080*/  FADD R27, R27, R10 ;  /* 0x0000000a1b1b7221 */ /* 0x000fe20000000000 */
[----:B------:R-:W-:Y:S01]  /*1090*/  FADD R26, R26, R11 ;  /* 0x0000000b1a1a7221 */ /* 0x000fe20000000000 */
[----:B------:R-:W-:Y:S01]  /*10a0*/  FADD R25, R25, R8 ;  /* 0x0000000819197221 */ /* 0x000fe20000000000 */
[----:B------:R-:W-:Y:S01]  /*10b0*/  FADD R24, R24, R29 ;  /* 0x0000001d18187221 */ /* 0x000fe20000000000 */
[----:B------:R-:W-:Y:S06]  /*10c0*/  BRA `(.L_x_2) ;  /* 0x0000000000087947 */ /* 0x000fec0003800000 */
.L_x_1:
[----:B------:R-:W-:Y:S02]  /*10d0*/  CS2R R24, SRZ ;  /* 0x0000000000187805 */ /* 0x000fe4000001ff00 */
[----:B------:R-:W-:-:S07]  /*10e0*/  CS2R R26, SRZ ;  /* 0x00000000001a7805 */ /* 0x000fce000001ff00 */
.L_x_2:
[----:B------:R-:W-:Y:S05]  /*10f0*/  BSYNC B0 ;  /* 0x0000000000007941 */ /* 0x000fea0003800000 */
.L_x_0:
[----:B------:R-:W1:Y:S01]  /*1100*/  S2UR UR5, SR_CgaCtaId ;  /* 0x00000000000579c3 */ /* 0x000e620000008800 */
[----:B------:R-:W2:Y:S01]  /*1110*/  SHFL.BFLY PT, R5, R24, 0x10, 0x1f ;  /* 0x0e001f0018057f89 */ /* 0x000ea200000e0000 */
[----:B------:R-:W-:Y:S01]  /*1120*/  SHF.R.U32.HI R9, RZ, 0x5, R0 ;  /* 0x00000005ff097819 */ /* 0x000fe20000011600 */
[----:B------:R-:W-:Y:S01]  /*1130*/  UMOV UR4, 0x400 ;  /* 0x0000040000047882 */ /* 0x000fe20000000000 */
[----:B------:R-:W-:Y:S01]  /*1140*/  LOP3.LUT P0, RZ, R0, 0x10, RZ, 0xc0, !PT ;  /* 0x0000001000ff7812 */ /* 0x000fe2000780c0ff */
[----:B------:R-:W3:Y:S01]  /*1150*/  SHFL.BFLY PT, R6, R25, 0x10, 0x1f ;  /* 0x0e001f0019067f89 */ /* 0x000ee200000e0000 */
[----:B------:R-:W-:Y:S02]  /*1160*/  SHF.L.U32 R4, R2, 0x2, RZ ;  /* 0x0000000202047819 */ /* 0x000fe400000006ff */
[----:B------:R-:W-:Y:S01]  /*1170*/  SGXT.U32 R9, R9, 0x2 ;  /* 0x000000020909781a */ /* 0x000fe20000000000 */
[----:B------:R-:W4:Y:S01]  /*1180*/  SHFL.BFLY PT, R7, R26, 0x10, 0x1f ;  /* 0x0e001f001a077f89 */ /* 0x000f2200000e0000 */
[----:B------:R-:W-:-:S02]  /*1190*/  ISETP.GE.AND P1, PT, R0, 0x100, PT ;  /* 0x000001000000780c */ /* 0x000fc40003f26270 */
[----:B------:R-:W-:Y:S01]  /*11a0*/  LOP3.LUT R9, R4, R9, RZ, 0xfc, !PT ;  /* 0x0000000904097212 */ /* 0x000fe200078efcff */
[----:B------:R-:W5:Y:S01]  /*11b0*/  SHFL.BFLY PT, R8, R27, 0x10, 0x1f ;  /* 0x0e001f001b087f89 */ /* 0x000f6200000e0000 */
[----:B-1----:R-:W-:Y:S01]  /*11c0*/  UPRMT UR4, UR5, 0x654, UR4 ;  /* 0x0000065405047896 */ /* 0x002fe20008000004 */
[----:B--2---:R-:W-:Y:S01]  /*11d0*/  FADD R24, R5, R24 ;  /* 0x0000001805187221 */ /* 0x004fe20000000000 */
[----:B---3--:R-:W-:-:S04]  /*11e0*/  FADD R12, R6, R25 ;  /* 0x00000019060c7221 */ /* 0x008fc80000000000 */
[----:B------:R-:W-:Y:S02]  /*11f0*/  LEA R9, R9, UR4, 0x2 ;  /* 0x0000000409097c11 */ /* 0x000fe4000f8e10ff */
[----:B------:R-:W-:Y:S01]  /*1200*/  LEA R2, R2, UR4, 0x4 ;  /* 0x0000000402027c11 */ /* 0x000fe2000f8e20ff */
[----:B----4-:R-:W-:Y:S02]  /*1210*/  FADD R26, R7, R26 ;  /* 0x0000001a071a7221 */ /* 0x010fe40000000000 */
[----:B------:R-:W-:Y:S01]  /*1220*/  @!P0 STS [R9], R24 ;  /* 0x0000001809008388 */ /* 0x000fe20000000800 */
[----:B-----5:R-:W-:-:S03]  /*1230*/  FADD R14, R8, R27 ;  /* 0x0000001b080e7221 */ /* 0x020fc60000000000 */
[----:B------:R-:W-:Y:S04]  /*1240*/  @!P0 STS [R9+0x10], R12 ;  /* 0x0000100c09008388 */ /* 0x000fe80000000800 */
[----:B------:R-:W-:Y:S04]  /*1250*/  @!P0 STS [R9+0x20], R26 ;  /* 0x0000201a09008388 */ /* 0x000fe80000000800 */
[----:B------:R-:W-:Y:S01]  /*1260*/  @!P0 STS [R9+0x30], R14 ;  /* 0x0000300e09008388 */ /* 0x000fe20000000800 */
[----:B------:R-:W-:Y:S01]  /*1270*/  BAR.SYNC.DEFER_BLOCKING 0x0 ;  /* 0x0000000000007b1d */ /* 0x000fe20000010000 */
[----:B------:R-:W-:-:S04]  /*1280*/  LOP3.LUT P0, RZ, R0, 0x3, RZ, 0xc0, !PT ;  /* 0x0000000300ff7812 */ /* 0x000fc8000780c0ff */
[----:B------:R-:W-:Y:S01]  /*1290*/  ISETP.LT.AND P0, PT, R0, 0x100, !P0 ;  /* 0x000001000000780c */ /* 0x000fe20004701270 */
[----:B------:R-:W1:Y:S04]  /*12a0*/  @!P1 LDS R10, [R3+UR4] ;  /* 0x00000004030a9984 */ /* 0x000e680008000800 */
[----:B------:R-:W2:Y:S04]  /*12b0*/  @!P1 LDS R11, [R3+UR4+0x200] ;  /* 0x00020004030b9984 */ /* 0x000ea80008000800 */
[----:B-1----:R-:W1:Y:S04]  /*12c0*/  SHFL.BFLY PT, R5, R10, 0x2, 0x1f ;  /* 0x0c401f000a057f89 */ /* 0x002e6800000e0000 */
[----:B--2---:R-:W2:Y:S01]  /*12d0*/  SHFL.BFLY PT, R6, R11, 0x2, 0x1f ;  /* 0x0c401f000b067f89 */ /* 0x004ea200000e0000 */
[----:B-1----:R-:W-:Y:S01]  /*12e0*/  FADD R5, R10, R5 ;  /* 0x000000050a057221 */ /* 0x002fe20000000000 */
[----:B--2---:R-:W-:-:S04]  /*12f0*/  FADD R7, R11, R6 ;  /* 0x000000060b077221 */ /* 0x004fc80000000000 */
[----:B------:R-:W1:Y:S04]  /*1300*/  SHFL.BFLY PT, R6, R5, 0x1, 0x1f ;  /* 0x0c201f0005067f89 */ /* 0x000e6800000e0000 */
[----:B------:R-:W2:Y:S01]  /*1310*/  SHFL.BFLY PT, R8, R7, 0x1, 0x1f ;  /* 0x0c201f0007087f89 */ /* 0x000ea200000e0000 */
[----:B-1----:R-:W-:Y:S01]  /*1320*/  FADD R6, R5, R6 ;  /* 0x0000000605067221 */ /* 0x002fe20000000000 */
[----:B------:R-:W-:Y:S01]  /*1330*/  LOP3.LUT R5, R28, 0x3f, R0, 0xf8, !PT ;  /* 0x0000003f1c057812 */ /* 0x000fe200078ef800 */
[----:B--2---:R-:W-:-:S03]  /*1340*/  FADD R12, R7, R8 ;  /* 0x00000008070c7221 */ /* 0x004fc60000000000 */
[----:B------:R-:W-:Y:S04]  /*1350*/  @P0 STS [R3+UR4], R6 ;  /* 0x0000000603000988 */ /* 0x000fe80008000804 */
[----:B------:R-:W-:Y:S01]  /*1360*/  @P0 STS [R3+UR4+0x200], R12 ;  /* 0x0002000c03000988 */ /* 0x000fe20008000804 */
[----:B------:R-:W-:Y:S01]  /*1370*/  BAR.SYNC.DEFER_BLOCKING 0x0 ;  /* 0x0000000000007b1d */ /* 0x000fe20000010000 */
[C---:B------:R-:W-:Y:S02]  /*1380*/  LOP3.LUT P0, RZ, R0.reuse, 0x40, RZ, 0xc0, !PT ;  /* 0x0000004000ff7812 */ /* 0x040fe4000780c0ff */
[----:B------:R-:W-:Y:S02]  /*1390*/  LOP3.LUT R0, R0, 0x3f, RZ, 0xc0, !PT ;  /* 0x0000003f00007812 */ /* 0x000fe400078ec0ff */
[----:B------:R-:W-:-:S02]  /*13a0*/  ISETP.LT.AND P0, PT, R5, 0x200, !P0 ;  /* 0x000002000500780c */ /* 0x000fc40004701270 */
[----:B------:R-:W-:Y:S01]  /*13b0*/  LEA R0, R0, UR4, 0x2 ;  /* 0x0000000400007c11 */ /* 0x000fe2000f8e10ff */
[----:B------:R-:W-:Y:S04]  /*13c0*/  LDS R8, [R2] ;  /* 0x0000000002087984 */ /* 0x000fe80000000800 */
[----:B------:R-:W-:Y:S04]  /*13d0*/  LDS R9, [R2+0x10] ;  /* 0x0000100002097984 */ /* 0x000fe80000000800 */
[----:B------:R-:W-:Y:S04]  /*13e0*/  LDS R10, [R2+0x20] ;  /* 0x00002000020a7984 */ /* 0x000fe80000000800 */
[----:B------:R-:W1:Y:S01]  /*13f0*/  LDS R11, [R2+0x30] ;  /* 0x00003000020b7984 */ /* 0x000e620000000800 */
[----:B------:R-:W-:Y:S06]  /*1400*/  BAR.SYNC.DEFER_BLOCKING 0x0 ;  /* 0x0000000000007b1d */ /* 0x000fec0000010000 */
[----:B-1----:R1:W-:Y:S02]  /*1410*/  STS.128 [R4+UR4], R8 ;  /* 0x0000000804007988 */ /* 0x0023e40008000c04 */
[----:B------:R-:W-:Y:S06]  /*1420*/  BAR.SYNC.DEFER_BLOCKING 0x0 ;  /* 0x0000000000007b1d */ /* 0x000fec0000010000 */
[----:B-1----:R-:W-:Y:S05]  /*1430*/  @!P0 EXIT ;  /* 0x000000000000894d */ /* 0x002fea0003800000 */
[----:B------:R-:W0:Y:S01]  /*1440*/  LDS R7, [R0] ;  /* 0x0000000000077984 */ /* 0x000e220000000800 */
[----:B------:R-:W1:Y:S02]  /*1450*/  LDC.64 R2, c[0x0][0x220] ;  /* 0x00008800ff027b82 */ /* 0x000e640000000a00 */
[----:B-1----:R-:W-:-:S05]  /*1460*/  IMAD.WIDE R2, R5, 0x4, R2 ;  /* 0x0000000405027825 */ /* 0x002fca00078e0202 */
[----:B0-----:R-:W-:Y:S01]  /*1470*/  STG.E desc[UR6][R2.64], R7 ;  /* 0x0000000702007986 */ /* 0x001fe2000c101906 */
[----:B------:R-:W-:Y:S05]  /*1480*/  EXIT ;  /* 0x000000000000794d */ /* 0x000fea0003800000 */
.L_x_3:
[----:B------:R-:W-:-:S00]  /*1490*/  BRA `(.L_x_3) ;  /* 0xfffffffc00fc7947 */ /* 0x000fc0000383ffff */
[----:B------:R-:W-:-:S00]  /*14a0*/  NOP ;  /* 0x0000000000007918 */ /* 0x000fc00000000000 */
        /* <DEDUP_REMOVED lines=13> */
.L_x_4:


//--------------------- .nv.shared.triton_red_fused__prelu_kernel_mean_18 --------------------------
	.section	.nv.shared.triton_red_fused__prelu_kernel_mean_18,"aw",@nobits
	.sectionflags	@""
	.align	16
	.zero		1024


//--------------------- .nv.constant0.triton_red_fused__prelu_kernel_mean_18 --------------------------
	.section	.nv.constant0.triton_red_fused__prelu_kernel_mean_18,"a",@progbits
	.sectionflags	@""
	.align	4
.nv.constant0.triton_red_fused__prelu_kernel_mean_18:
	.zero		560
